	.headerflags	@"EF_CUDA_TEXMODE_UNIFIED EF_CUDA_64BIT_ADDRESS EF_CUDA_ACCELERATORS EF_CUDA_SM90 EF_CUDA_VIRTUAL_SM(EF_CUDA_SM90)"
	.elftype	@"ET_EXEC"


//--------------------- .nv.info                  --------------------------
	.section	.nv.info,"",@"SHT_CUDA_INFO"
	.align	4


	//----- nvinfo : EIATTR_REGCOUNT
	.align		4
        /*0000*/ 	.byte	0x04, 0x2f
        /*0002*/ 	.short	(.L_3 - .L_2)
	.align		4
.L_2:
        /*0004*/ 	.word	index@(triton_poi_fused_cat_54)
        /*0008*/ 	.word	0x00000016


	//----- nvinfo : EIATTR_MIN_STACK_SIZE
	.align		4
.L_3:
        /*000c*/ 	.byte	0x04, 0x12
        /*000e*/ 	.short	(.L_5 - .L_4)
	.align		4
.L_4:
        /*0010*/ 	.word	index@(triton_poi_fused_cat_54)
        /*0014*/ 	.word	0x00000000


	//----- nvinfo : EIATTR_FRAME_SIZE
	.align		4
.L_5:
        /*0018*/ 	.byte	0x04, 0x11
        /*001a*/ 	.short	(.L_7 - .L_6)
	.align		4
.L_6:
        /*001c*/ 	.word	index@(triton_poi_fused_cat_54)
        /*0020*/ 	.word	0x00000000


	//----- nvinfo : EIATTR_MIN_STACK_SIZE
	.align		4
.L_7:
        /*0024*/ 	.byte	0x04, 0x12
        /*0026*/ 	.short	(.L_9 - .L_8)
	.align		4
.L_8:
        /*0028*/ 	.word	index@(triton_poi_fused_cat_54)
        /*002c*/ 	.word	0x00000000
.L_9:


//--------------------- .nv.info.triton_poi_fused_cat_54 --------------------------
	.section	.nv.info.triton_poi_fused_cat_54,"",@"SHT_CUDA_INFO"
	.sectionflags	@""
	.align	4


	//----- nvinfo : EIATTR_CUDA_API_VERSION
	.align		4
        /*0000*/ 	.byte	0x04, 0x37
        /*0002*/ 	.short	(.L_11 - .L_10)
.L_10:
        /*0004*/ 	.word	0x0000007c


	//----- nvinfo : EIATTR_KPARAM_INFO
	.align		4
.L_11:
        /*0008*/ 	.byte	0x04, 0x17
        /*000a*/ 	.short	(.L_13 - .L_12)
.L_12:
        /*000c*/ 	.word	0x00000000
        /*0010*/ 	.short	0x0007
        /*0012*/ 	.short	0x0038
        /*0014*/ 	.byte	0x00, 0xf0, 0x11, 0x00


	//----- nvinfo : EIATTR_KPARAM_INFO
	.align		4
.L_13:
        /*0018*/ 	.byte	0x04, 0x17
        /*001a*/ 	.short	(.L_15 - .L_14)
.L_14:
        /*001c*/ 	.word	0x00000000
        /*0020*/ 	.short	0x0006
        /*0022*/ 	.short	0x0030
        /*0024*/ 	.byte	0x00, 0xf4, 0x21, 0x00


	//----- nvinfo : EIATTR_KPARAM_INFO
	.align		4
.L_15:
        /*0028*/ 	.byte	0x04, 0x17
        /*002a*/ 	.short	(.L_17 - .L_16)
.L_16:
        /*002c*/ 	.word	0x00000000
        /*0030*/ 	.short	0x0005
        /*0032*/ 	.short	0x0028
        /*0034*/ 	.byte	0x00, 0xf4, 0x21, 0x00


	//----- nvinfo : EIATTR_KPARAM_INFO
	.align		4
.L_17:
        /*0038*/ 	.byte	0x04, 0x17
        /*003a*/ 	.short	(.L_19 - .L_18)
.L_18:
        /*003c*/ 	.word	0x00000000
        /*0040*/ 	.short	0x0004
        /*0042*/ 	.short	0x0020
        /*0044*/ 	.byte	0x00, 0xf4, 0x21, 0x00


	//----- nvinfo : EIATTR_KPARAM_INFO
	.align		4
.L_19:
        /*0048*/ 	.byte	0x04, 0x17
        /*004a*/ 	.short	(.L_21 - .L_20)
.L_20:
        /*004c*/ 	.word	0x00000000
        /*0050*/ 	.short	0x0003
        /*0052*/ 	.short	0x0018
        /*0054*/ 	.byte	0x00, 0xf4, 0x21, 0x00


	//----- nvinfo : EIATTR_KPARAM_INFO
	.align		4
.L_21:
        /*0058*/ 	.byte	0x04, 0x17
        /*005a*/ 	.short	(.L_23 - .L_22)
.L_22:
        /*005c*/ 	.word	0x00000000
        /*0060*/ 	.short	0x0002
        /*0062*/ 	.short	0x0010
        /*0064*/ 	.byte	0x00, 0xf4, 0x21, 0x00


	//----- nvinfo : EIATTR_KPARAM_INFO
	.align		4
.L_23:
        /*0068*/ 	.byte	0x04, 0x17
        /*006a*/ 	.short	(.L_25 - .L_24)
.L_24:
        /*006c*/ 	.word	0x00000000
        /*0070*/ 	.short	0x0001
        /*0072*/ 	.short	0x0008
        /*0074*/ 	.byte	0x00, 0xf4, 0x21, 0x00


	//----- nvinfo : EIATTR_KPARAM_INFO
	.align		4
.L_25:
        /*0078*/ 	.byte	0x04, 0x17
        /*007a*/ 	.short	(.L_27 - .L_26)
.L_26:
        /*007c*/ 	.word	0x00000000
        /*0080*/ 	.short	0x0000
        /*0082*/ 	.short	0x0000
        /*0084*/ 	.byte	0x00, 0xf4, 0x21, 0x00


	//----- nvinfo : EIATTR_SPARSE_MMA_MASK
	.align		4
.L_27:
        /*0088*/ 	.byte	0x03, 0x50
        /*008a*/ 	.short	0x0000


	//----- nvinfo : EIATTR_MAXREG_COUNT
	.align		4
        /*008c*/ 	.byte	0x03, 0x1b
        /*008e*/ 	.short	0x00ff


	//----- nvinfo : EIATTR_EXIT_INSTR_OFFSETS
	.align		4
        /*0090*/ 	.byte	0x04, 0x1c
        /*0092*/ 	.short	(.L_29 - .L_28)


	//   ....[0]....
.L_28:
        /*0094*/ 	.word	0x000003e0


	//   ....[1]....
        /*0098*/ 	.word	0x00000400


	//----- nvinfo : EIATTR_REQNTID
	.align		4
.L_29:
        /*009c*/ 	.byte	0x04, 0x10
        /*009e*/ 	.short	(.L_31 - .L_30)
.L_30:
        /*00a0*/ 	.word	0x00000080
        /*00a4*/ 	.word	0x00000001
        /*00a8*/ 	.word	0x00000001


	//----- nvinfo : EIATTR_CBANK_PARAM_SIZE
	.align		4
.L_31:
        /*00ac*/ 	.byte	0x03, 0x19
        /*00ae*/ 	.short	0x003c


	//----- nvinfo : EIATTR_PARAM_CBANK
	.align		4
        /*00b0*/ 	.byte	0x04, 0x0a
        /*00b2*/ 	.short	(.L_33 - .L_32)
	.align		4
.L_32:
        /*00b4*/ 	.word	index@(.nv.constant0.triton_poi_fused_cat_54)
        /*00b8*/ 	.short	0x0210
        /*00ba*/ 	.short	0x003c


	//----- nvinfo : EIATTR_SW_WAR
	.align		4
.L_33:
        /*00bc*/ 	.byte	0x04, 0x36
        /*00be*/ 	.short	(.L_35 - .L_34)
.L_34:
        /*00c0*/ 	.word	0x00000008
.L_35:


//--------------------- .nv.callgraph             --------------------------
	.section	.nv.callgraph,"",@"SHT_CUDA_CALLGRAPH"
	.align	4
	.sectionentsize	8
	.align		4
        /*0000*/ 	.word	0x00000000
	.align		4
        /*0004*/ 	.word	0xffffffff
	.align		4
        /*0008*/ 	.word	0x00000000
	.align		4
        /*000c*/ 	.word	0xfffffffe
	.align		4
        /*0010*/ 	.word	0x00000000
	.align		4
        /*0014*/ 	.word	0xfffffffd
	.align		4
        /*0018*/ 	.word	0x00000000
	.align		4
        /*001c*/ 	.word	0xfffffffc


//--------------------- .nv.constant4             --------------------------
	.section	.nv.constant4,"a",@progbits
	.align	8
	.align		8
.nv.constant4:
        /*0000*/ 	.dword	_$_str
	.align		8
        /*0008*/ 	.dword	_$_str_$_2


//--------------------- .text.triton_poi_fused_cat_54 --------------------------
	.section	.text.triton_poi_fused_cat_54,"ax",@progbits
	.align	128
        .global         triton_poi_fused_cat_54
        .type           triton_poi_fused_cat_54,@function
        .size           triton_poi_fused_cat_54,(.L_x_1 - triton_poi_fused_cat_54)
        .other          triton_poi_fused_cat_54,@"STO_CUDA_ENTRY STV_DEFAULT"
triton_poi_fused_cat_54:
.text.triton_poi_fused_cat_54:
[----:B------:R-:W0:Y:S01]  /*0000*/  LDC R1, c[0x0][0x28] ;  /* 0x00000a00ff017b82 */ /* 0x000e220000000800 */
[----:B------:R-:W1:Y:S07]  /*0010*/  S2R R0, SR_TID.X ;  /* 0x0000000000007919 */ /* 0x000e6e0000002100 */
[----:B------:R-:W2:Y:S01]  /*0020*/  LDC.64 R8, c[0x0][0x220] ;  /* 0x00008800ff087b82 */ /* 0x000ea20000000a00 */
[----:B------:R-:W-:Y:S01]  /*0030*/  IMAD.MOV.U32 R4, RZ, RZ, RZ ;  /* 0x000000ffff047224 */ /* 0x000fe200078e00ff */
[----:B------:R-:W-:Y:S01]  /*0040*/  ULDC.64 UR4, c[0x0][0x208] ;  /* 0x0000820000047ab9 */ /* 0x000fe20000000a00 */
[----:B------:R-:W3:Y:S05]  /*0050*/  S2R R3, SR_CTAID.X ;  /* 0x0000000000037919 */ /* 0x000eea0000002500 */
[----:B------:R-:W4:Y:S08]  /*0060*/  LDC.64 R14, c[0x0][0x210] ;  /* 0x00008400ff0e7b82 */ /* 0x000f300000000a00 */
[----:B------:R-:W5:Y:S08]  /*0070*/  LDC.64 R16, c[0x0][0x218] ;  /* 0x00008600ff107b82 */ /* 0x000f700000000a00 */
[----:B------:R-:W4:Y:S01]  /*0080*/  LDC.64 R6, c[0x0][0x228] ;  /* 0x00008a00ff067b82 */ /* 0x000f220000000a00 */
[----:B-1----:R-:W-:-:S05]  /*0090*/  LOP3.LUT R0, R0, 0x7f, RZ, 0xc0, !PT ;  /* 0x0000007f00007812 */ /* 0x002fca00078ec0ff */
[----:B---3--:R-:W-:-:S05]  /*00a0*/  IMAD R0, R3, 0x80, R0 ;  /* 0x0000008003007824 */ /* 0x008fca00078e0200 */
[----:B------:R-:W-:-:S04]  /*00b0*/  SHF.R.S32.HI R3, RZ, 0x1f, R0 ;  /* 0x0000001fff037819 */ /* 0x000fc80000011400 */
[----:B------:R-:W-:Y:S02]  /*00c0*/  LEA.HI R10, R3, R0, RZ, 0x7 ;  /* 0x00000000030a7211 */ /* 0x000fe400078f38ff */
[----:B------:R-:W1:Y:S02]  /*00d0*/  LDC.64 R2, c[0x0][0x230] ;  /* 0x00008c00ff027b82 */ /* 0x000e640000000a00 */
[----:B------:R-:W-:-:S05]  /*00e0*/  LOP3.LUT R5, R10, 0xffffff80, RZ, 0xc0, !PT ;  /* 0xffffff800a057812 */ /* 0x000fca00078ec0ff */
[----:B------:R-:W-:-:S04]  /*00f0*/  IMAD.IADD R5, R0, 0x1, -R5 ;  /* 0x0000000100057824 */ /* 0x000fc800078e0a05 */
[C---:B--2---:R-:W-:Y:S01]  /*0100*/  IMAD.WIDE R8, R5.reuse, 0x4, R8 ;  /* 0x0000000405087825 */ /* 0x044fe200078e0208 */
[----:B------:R-:W-:-:S04]  /*0110*/  ISETP.GE.AND P2, PT, R5, 0x40, PT ;  /* 0x000000400500780c */ /* 0x000fc80003f46270 */
[----:B------:R-:W-:-:S13]  /*0120*/  ISETP.LT.AND P3, PT, R0, 0x200, !P2 ;  /* 0x000002000000780c */ /* 0x000fda0005761270 */
[----:B------:R2:W3:Y:S01]  /*0130*/  @P3 LDG.E.EL R4, desc[UR4][R8.64] ;  /* 0x0000000408043981 */ /* 0x0004e2000c2e1900 */
[----:B------:R-:W-:Y:S01]  /*0140*/  SHF.R.S32.HI R10, RZ, 0x7, R10 ;  /* 0x00000007ff0a7819 */ /* 0x000fe2000001140a */
[----:B-----5:R-:W-:-:S04]  /*0150*/  IMAD.WIDE R16, R5, 0x4, R16 ;  /* 0x0000000405107825 */ /* 0x020fc800078e0210 */
[----:B------:R-:W-:Y:S01]  /*0160*/  IMAD R19, R10, 0x40, R5 ;  /* 0x000000400a137824 */ /* 0x000fe200078e0205 */
[----:B------:R-:W-:Y:S01]  /*0170*/  CS2R R10, SRZ ;  /* 0x00000000000a7805 */ /* 0x000fe2000001ff00 */
[----:B--2---:R-:W2:Y:S02]  /*0180*/  LDC.64 R8, c[0x0][0x238] ;  /* 0x00008e00ff087b82 */ /* 0x004ea40000000a00 */
[----:B----4-:R-:W-:-:S03]  /*0190*/  IMAD.WIDE R14, R19, 0x4, R14 ;  /* 0x00000004130e7825 */ /* 0x010fc600078e020e */
[----:B------:R-:W4:Y:S01]  /*01a0*/  @P3 LDG.E.EL R10, desc[UR4][R16.64] ;  /* 0x00000004100a3981 */ /* 0x000f22000c2e1900 */
[----:B------:R-:W-:-:S03]  /*01b0*/  CS2R R12, SRZ ;  /* 0x00000000000c7805 */ /* 0x000fc6000001ff00 */
[----:B------:R5:W4:Y:S01]  /*01c0*/  @P3 LDG.E.EL R11, desc[UR4][R14.64] ;  /* 0x000000040e0b3981 */ /* 0x000b22000c2e1900 */
[----:B0-----:R-:W-:Y:S01]  /*01d0*/  IMAD.WIDE R6, R5, 0x4, R6 ;  /* 0x0000000405067825 */ /* 0x001fe200078e0206 */
[----:B------:R-:W-:-:S03]  /*01e0*/  ISETP.GE.AND P0, PT, R0, 0x200, PT ;  /* 0x000002000000780c */ /* 0x000fc60003f06270 */
[C---:B-1----:R-:W-:Y:S01]  /*01f0*/  IMAD.WIDE R2, R5.reuse, 0x4, R2 ;  /* 0x0000000405027825 */ /* 0x042fe200078e0202 */
[----:B------:R-:W4:Y:S01]  /*0200*/  @P3 LDG.E.EL R12, desc[UR4][R6.64] ;  /* 0x00000004060c3981 */ /* 0x000f22000c2e1900 */
[----:B------:R-:W-:-:S03]  /*0210*/  ISETP.GT.AND P1, PT, R5, 0x3f, !P0 ;  /* 0x0000003f0500780c */ /* 0x000fc60004724270 */
[----:B------:R0:W4:Y:S01]  /*0220*/  @P3 LDG.E.EL R13, desc[UR4][R2.64] ;  /* 0x00000004020d3981 */ /* 0x000122000c2e1900 */
[----:B-----5:R-:W-:Y:S02]  /*0230*/  IMAD.MOV.U32 R14, RZ, RZ, RZ ;  /* 0x000000ffff0e7224 */ /* 0x020fe400078e00ff */
[----:B--2---:R-:W-:Y:S01]  /*0240*/  IMAD.WIDE R8, R19, 0x4, R8 ;  /* 0x0000000413087825 */ /* 0x004fe200078e0208 */
[----:B0-----:R-:W0:Y:S06]  /*0250*/  LDC.64 R2, c[0x0][0x240] ;  /* 0x00009000ff027b82 */ /* 0x001e2c0000000a00 */
[----:B------:R-:W2:Y:S01]  /*0260*/  @P1 LDG.E.EL R14, desc[UR4][R8.64+-0x100] ;  /* 0xffff0004080e1981 */ /* 0x000ea2000c2e1900 */
[----:B------:R-:W-:-:S02]  /*0270*/  IMAD.MOV.U32 R6, RZ, RZ, 0x3e800000 ;  /* 0x3e800000ff067424 */ /* 0x000fc400078e00ff */
[----:B0-----:R-:W-:Y:S01]  /*0280*/  IMAD.WIDE R2, R0, 0x4, R2 ;  /* 0x0000000400027825 */ /* 0x001fe200078e0202 */
[----:B---3--:R-:W-:-:S05]  /*0290*/  SEL R4, R4, RZ, P3 ;  /* 0x000000ff04047207 */ /* 0x008fca0001800000 */
[----:B------:R-:W-:-:S04]  /*02a0*/  FADD R4, R4, 9.9999997473787516356e-06 ;  /* 0x3727c5ac04047421 */ /* 0x000fc80000000000 */
[----:B------:R-:W0:Y:S02]  /*02b0*/  MUFU.SQRT R5, R4 ;  /* 0x0000000400057308 */ /* 0x000e240000002000 */
[C---:B0-----:R-:W-:Y:S02]  /*02c0*/  FSETP.GT.AND P4, PT, R5.reuse, 8.50705917302346158658e+37, PT ;  /* 0x7e8000000500780b */ /* 0x041fe40003f84000 */
[----:B------:R-:W-:-:S11]  /*02d0*/  FSETP.GEU.AND P5, PT, R5, 1.175494350822287508e-38, PT ;  /* 0x008000000500780b */ /* 0x000fd60003fae000 */
[----:B------:R-:W-:-:S04]  /*02e0*/  @P4 FMUL R5, R5, 0.25 ;  /* 0x3e80000005054820 */ /* 0x000fc80000400000 */
[----:B------:R-:W-:-:S06]  /*02f0*/  @!P5 FMUL R5, R5, 16777216 ;  /* 0x4b8000000505d820 */ /* 0x000fcc0000400000 */
[----:B------:R-:W0:Y:S01]  /*0300*/  MUFU.RCP R5, R5 ;  /* 0x0000000500057308 */ /* 0x000e220000001000 */
[----:B------:R-:W-:Y:S02]  /*0310*/  FSEL R6, R6, 1, P4 ;  /* 0x3f80000006067808 */ /* 0x000fe40002000000 */
[----:B----4-:R-:W-:Y:S02]  /*0320*/  SEL R11, R11, RZ, P3 ;  /* 0x000000ff0b0b7207 */ /* 0x010fe40001800000 */
[----:B------:R-:W-:Y:S01]  /*0330*/  SEL R10, R10, RZ, P3 ;  /* 0x000000ff0a0a7207 */ /* 0x000fe20001800000 */
[----:B------:R-:W-:Y:S01]  /*0340*/  @!P5 FMUL R6, R6, 16777216 ;  /* 0x4b8000000606d820 */ /* 0x000fe20000400000 */
[----:B------:R-:W-:-:S03]  /*0350*/  SEL R12, R12, RZ, P3 ;  /* 0x000000ff0c0c7207 */ /* 0x000fc60001800000 */
[----:B------:R-:W-:Y:S01]  /*0360*/  FADD R4, R11, -R10 ;  /* 0x8000000a0b047221 */ /* 0x000fe20000000000 */
[----:B------:R-:W-:Y:S01]  /*0370*/  SEL R13, R13, RZ, P3 ;  /* 0x000000ff0d0d7207 */ /* 0x000fe20001800000 */
[----:B0-----:R-:W-:-:S04]  /*0380*/  FMUL R7, R5, R6 ;  /* 0x0000000605077220 */ /* 0x001fc80000400000 */
[----:B------:R-:W-:-:S04]  /*0390*/  FMUL R4, R4, R7 ;  /* 0x0000000704047220 */ /* 0x000fc80000400000 */
[----:B------:R-:W-:-:S05]  /*03a0*/  FFMA R13, R4, R12, R13 ;  /* 0x0000000c040d7223 */ /* 0x000fca000000000d */
[----:B------:R-:W-:-:S04]  /*03b0*/  FSETP.GEU.AND P3, PT, R13, RZ, PT ;  /* 0x000000ff0d00720b */ /* 0x000fc80003f6e000 */
[----:B------:R-:W-:Y:S02]  /*03c0*/  FSEL R13, R13, RZ, P3 ;  /* 0x000000ff0d0d7208 */ /* 0x000fe40001800000 */
[----:B--2---:R-:W-:Y:S01]  /*03d0*/  @P2 SEL R13, R14, RZ, P1 ;  /* 0x000000ff0e0d2207 */ /* 0x004fe20000800000 */
[----:B------:R-:W-:Y:S06]  /*03e0*/  @P0 EXIT ;  /* 0x000000000000094d */ /* 0x000fec0003800000 */
[----:B------:R-:W-:Y:S01]  /*03f0*/  STG.E desc[UR4][R2.64], R13 ;  /* 0x0000000d02007986 */ /* 0x000fe2000c101904 */
[----:B------:R-:W-:Y:S05]  /*0400*/  EXIT ;  /* 0x000000000000794d */ /* 0x000fea0003800000 */
.L_x_0:
[----:B------:R-:W-:-:S00]  /*0410*/  BRA `(.L_x_0) ;  /* 0xfffffffc00fc7947 */ /* 0x000fc0000383ffff */
[----:B------:R-:W-:-:S00]  /*0420*/  NOP ;  /* 0x0000000000007918 */ /* 0x000fc00000000000 */
        /* <DEDUP_REMOVED lines=13> */
.L_x_1:


//--------------------- .nv.global.init           --------------------------
	.section	.nv.global.init,"aw",@progbits
.nv.global.init:
	.type		_$_str,@object
	.size		_$_str,(_$_str_$_2 - _$_str)
_$_str:
        /*0000*/ 	.byte	0x5f, 0x5f, 0x43, 0x55, 0x44, 0x41, 0x5f, 0x46, 0x54, 0x5a, 0x00
	.type		_$_str_$_2,@object
	.size		_$_str_$_2,(.L_1 - _$_str_$_2)
_$_str_$_2:
        /*000b*/ 	.byte	0x5f, 0x5f, 0x43, 0x55, 0x44, 0x41, 0x5f, 0x50, 0x52, 0x45, 0x43, 0x5f, 0x53, 0x51, 0x52, 0x54
        /*001b*/ 	.byte	0x00
.L_1:


//--------------------- .nv.constant0.triton_poi_fused_cat_54 --------------------------
	.section	.nv.constant0.triton_poi_fused_cat_54,"a",@progbits
	.sectionflags	@""
	.align	4
.nv.constant0.triton_poi_fused_cat_54:
	.zero		588
